	.headerflags	@"EF_CUDA_TEXMODE_UNIFIED EF_CUDA_64BIT_ADDRESS EF_CUDA_ACCELERATORS EF_CUDA_SM90 EF_CUDA_VIRTUAL_SM(EF_CUDA_SM90)"
	.elftype	@"ET_EXEC"


//--------------------- .nv.info                  --------------------------
	.section	.nv.info,"",@"SHT_CUDA_INFO"
	.align	4


	//----- nvinfo : EIATTR_REGCOUNT
	.align		4
        /*0000*/ 	.byte	0x04, 0x2f
        /*0002*/ 	.short	(.L_3 - .L_2)
	.align		4
.L_2:
        /*0004*/ 	.word	index@(triton_poi_fused__native_batch_norm_legit_no_training_add_relu_17)
        /*0008*/ 	.word	0x00000026


	//----- nvinfo : EIATTR_MIN_STACK_SIZE
	.align		4
.L_3:
        /*000c*/ 	.byte	0x04, 0x12
        /*000e*/ 	.short	(.L_5 - .L_4)
	.align		4
.L_4:
        /*0010*/ 	.word	index@(triton_poi_fused__native_batch_norm_legit_no_training_add_relu_17)
        /*0014*/ 	.word	0x00000000


	//----- nvinfo : EIATTR_FRAME_SIZE
	.align		4
.L_5:
        /*0018*/ 	.byte	0x04, 0x11
        /*001a*/ 	.short	(.L_7 - .L_6)
	.align		4
.L_6:
        /*001c*/ 	.word	index@(triton_poi_fused__native_batch_norm_legit_no_training_add_relu_17)
        /*0020*/ 	.word	0x00000000


	//----- nvinfo : EIATTR_MIN_STACK_SIZE
	.align		4
.L_7:
        /*0024*/ 	.byte	0x04, 0x12
        /*0026*/ 	.short	(.L_9 - .L_8)
	.align		4
.L_8:
        /*0028*/ 	.word	index@(triton_poi_fused__native_batch_norm_legit_no_training_add_relu_17)
        /*002c*/ 	.word	0x00000000
.L_9:


//--------------------- .nv.info.triton_poi_fused__native_batch_norm_legit_no_training_add_relu_17 --------------------------
	.section	.nv.info.triton_poi_fused__native_batch_norm_legit_no_training_add_relu_17,"",@"SHT_CUDA_INFO"
	.sectionflags	@""
	.align	4


	//----- nvinfo : EIATTR_CUDA_API_VERSION
	.align		4
        /*0000*/ 	.byte	0x04, 0x37
        /*0002*/ 	.short	(.L_11 - .L_10)
.L_10:
        /*0004*/ 	.word	0x0000007c


	//----- nvinfo : EIATTR_KPARAM_INFO
	.align		4
.L_11:
        /*0008*/ 	.byte	0x04, 0x17
        /*000a*/ 	.short	(.L_13 - .L_12)
.L_12:
        /*000c*/ 	.word	0x00000000
        /*0010*/ 	.short	0x0008
        /*0012*/ 	.short	0x003c
        /*0014*/ 	.byte	0x00, 0xf0, 0x11, 0x00


	//----- nvinfo : EIATTR_KPARAM_INFO
	.align		4
.L_13:
        /*0018*/ 	.byte	0x04, 0x17
        /*001a*/ 	.short	(.L_15 - .L_14)
.L_14:
        /*001c*/ 	.word	0x00000000
        /*0020*/ 	.short	0x0007
        /*0022*/ 	.short	0x0038
        /*0024*/ 	.byte	0x00, 0xf0, 0x11, 0x00


	//----- nvinfo : EIATTR_KPARAM_INFO
	.align		4
.L_15:
        /*0028*/ 	.byte	0x04, 0x17
        /*002a*/ 	.short	(.L_17 - .L_16)
.L_16:
        /*002c*/ 	.word	0x00000000
        /*0030*/ 	.short	0x0006
        /*0032*/ 	.short	0x0030
        /*0034*/ 	.byte	0x00, 0xf4, 0x21, 0x00


	//----- nvinfo : EIATTR_KPARAM_INFO
	.align		4
.L_17:
        /*0038*/ 	.byte	0x04, 0x17
        /*003a*/ 	.short	(.L_19 - .L_18)
.L_18:
        /*003c*/ 	.word	0x00000000
        /*0040*/ 	.short	0x0005
        /*0042*/ 	.short	0x0028
        /*0044*/ 	.byte	0x00, 0xf4, 0x21, 0x00


	//----- nvinfo : EIATTR_KPARAM_INFO
	.align		4
.L_19:
        /*0048*/ 	.byte	0x04, 0x17
        /*004a*/ 	.short	(.L_21 - .L_20)
.L_20:
        /*004c*/ 	.word	0x00000000
        /*0050*/ 	.short	0x0004
        /*0052*/ 	.short	0x0020
        /*0054*/ 	.byte	0x00, 0xf4, 0x21, 0x00


	//----- nvinfo : EIATTR_KPARAM_INFO
	.align		4
.L_21:
        /*0058*/ 	.byte	0x04, 0x17
        /*005a*/ 	.short	(.L_23 - .L_22)
.L_22:
        /*005c*/ 	.word	0x00000000
        /*0060*/ 	.short	0x0003
        /*0062*/ 	.short	0x0018
        /*0064*/ 	.byte	0x00, 0xf4, 0x21, 0x00


	//----- nvinfo : EIATTR_KPARAM_INFO
	.align		4
.L_23:
        /*0068*/ 	.byte	0x04, 0x17
        /*006a*/ 	.short	(.L_25 - .L_24)
.L_24:
        /*006c*/ 	.word	0x00000000
        /*0070*/ 	.short	0x0002
        /*0072*/ 	.short	0x0010
        /*0074*/ 	.byte	0x00, 0xf4, 0x21, 0x00


	//----- nvinfo : EIATTR_KPARAM_INFO
	.align		4
.L_25:
        /*0078*/ 	.byte	0x04, 0x17
        /*007a*/ 	.short	(.L_27 - .L_26)
.L_26:
        /*007c*/ 	.word	0x00000000
        /*0080*/ 	.short	0x0001
        /*0082*/ 	.short	0x0008
        /*0084*/ 	.byte	0x00, 0xf4, 0x21, 0x00


	//----- nvinfo : EIATTR_KPARAM_INFO
	.align		4
.L_27:
        /*0088*/ 	.byte	0x04, 0x17
        /*008a*/ 	.short	(.L_29 - .L_28)
.L_28:
        /*008c*/ 	.word	0x00000000
        /*0090*/ 	.short	0x0000
        /*0092*/ 	.short	0x0000
        /*0094*/ 	.byte	0x00, 0xf4, 0x21, 0x00


	//----- nvinfo : EIATTR_SPARSE_MMA_MASK
	.align		4
.L_29:
        /*0098*/ 	.byte	0x03, 0x50
        /*009a*/ 	.short	0x0000


	//----- nvinfo : EIATTR_MAXREG_COUNT
	.align		4
        /*009c*/ 	.byte	0x03, 0x1b
        /*009e*/ 	.short	0x00ff


	//----- nvinfo : EIATTR_EXIT_INSTR_OFFSETS
	.align		4
        /*00a0*/ 	.byte	0x04, 0x1c
        /*00a2*/ 	.short	(.L_31 - .L_30)


	//   ....[0]....
.L_30:
        /*00a4*/ 	.word	0x00000ca0


	//   ....[1]....
        /*00a8*/ 	.word	0x00000cf0


	//----- nvinfo : EIATTR_REQNTID
	.align		4
.L_31:
        /*00ac*/ 	.byte	0x04, 0x10
        /*00ae*/ 	.short	(.L_33 - .L_32)
.L_32:
        /*00b0*/ 	.word	0x00000080
        /*00b4*/ 	.word	0x00000001
        /*00b8*/ 	.word	0x00000001


	//----- nvinfo : EIATTR_CBANK_PARAM_SIZE
	.align		4
.L_33:
        /*00bc*/ 	.byte	0x03, 0x19
        /*00be*/ 	.short	0x0040


	//----- nvinfo : EIATTR_PARAM_CBANK
	.align		4
        /*00c0*/ 	.byte	0x04, 0x0a
        /*00c2*/ 	.short	(.L_35 - .L_34)
	.align		4
.L_34:
        /*00c4*/ 	.word	index@(.nv.constant0.triton_poi_fused__native_batch_norm_legit_no_training_add_relu_17)
        /*00c8*/ 	.short	0x0210
        /*00ca*/ 	.short	0x0040


	//----- nvinfo : EIATTR_SW_WAR
	.align		4
.L_35:
        /*00cc*/ 	.byte	0x04, 0x36
        /*00ce*/ 	.short	(.L_37 - .L_36)
.L_36:
        /*00d0*/ 	.word	0x00000008
.L_37:


//--------------------- .nv.callgraph             --------------------------
	.section	.nv.callgraph,"",@"SHT_CUDA_CALLGRAPH"
	.align	4
	.sectionentsize	8
	.align		4
        /*0000*/ 	.word	0x00000000
	.align		4
        /*0004*/ 	.word	0xffffffff
	.align		4
        /*0008*/ 	.word	0x00000000
	.align		4
        /*000c*/ 	.word	0xfffffffe
	.align		4
        /*0010*/ 	.word	0x00000000
	.align		4
        /*0014*/ 	.word	0xfffffffd
	.align		4
        /*0018*/ 	.word	0x00000000
	.align		4
        /*001c*/ 	.word	0xfffffffc


//--------------------- .nv.constant4             --------------------------
	.section	.nv.constant4,"a",@progbits
	.align	8
	.align		8
.nv.constant4:
        /*0000*/ 	.dword	_$_str
	.align		8
        /*0008*/ 	.dword	_$_str_$_2


//--------------------- .text.triton_poi_fused__native_batch_norm_legit_no_training_add_relu_17 --------------------------
	.section	.text.triton_poi_fused__native_batch_norm_legit_no_training_add_relu_17,"ax",@progbits
	.sectionflags	@"SHF_BARRIERS=1"
	.align	128
        .global         triton_poi_fused__native_batch_norm_legit_no_training_add_relu_17
        .type           triton_poi_fused__native_batch_norm_legit_no_training_add_relu_17,@function
        .size           triton_poi_fused__native_batch_norm_legit_no_training_add_relu_17,(.L_x_1 - triton_poi_fused__native_batch_norm_legit_no_training_add_relu_17)
        .other          triton_poi_fused__native_batch_norm_legit_no_training_add_relu_17,@"STO_CUDA_ENTRY STV_DEFAULT"
triton_poi_fused__native_batch_norm_legit_no_training_add_relu_17:
.text.triton_poi_fused__native_batch_norm_legit_no_training_add_relu_17:
[----:B------:R-:W0:Y:S01]  /*0000*/  LDC R1, c[0x0][0x28] ;  /* 0x00000a00ff017b82 */ /* 0x000e220000000800 */
[----:B------:R-:W1:Y:S07]  /*0010*/  S2R R0, SR_CTAID.X ;  /* 0x0000000000007919 */ /* 0x000e6e0000002500 */
[----:B------:R-:W2:Y:S01]  /*0020*/  LDC.64 R14, c[0x0][0x210] ;  /* 0x00008400ff0e7b82 */ /* 0x000ea20000000a00 */
[----:B------:R-:W-:Y:S02]  /*0030*/  CS2R R28, SRZ ;  /* 0x00000000001c7805 */ /* 0x000fe4000001ff00 */
[----:B------:R-:W-:Y:S01]  /*0040*/  CS2R R30, SRZ ;  /* 0x00000000001e7805 */ /* 0x000fe2000001ff00 */
[----:B------:R-:W3:Y:S01]  /*0050*/  S2R R4, SR_TID.X ;  /* 0x0000000000047919 */ /* 0x000ee20000002100 */
[----:B------:R-:W-:Y:S01]  /*0060*/  ULDC.64 UR6, c[0x0][0x208] ;  /* 0x0000820000067ab9 */ /* 0x000fe20000000a00 */
[----:B------:R-:W4:Y:S02]  /*0070*/  S2R R2, SR_CTAID.Y ;  /* 0x0000000000027919 */ /* 0x000f240000002600 */
[----:B------:R-:W5:Y:S08]  /*0080*/  LDC.64 R12, c[0x0][0x218] ;  /* 0x00008600ff0c7b82 */ /* 0x000f700000000a00 */
[----:B------:R-:W5:Y:S01]  /*0090*/  LDC.64 R18, c[0x0][0x220] ;  /* 0x00008800ff127b82 */ /* 0x000f620000000a00 */
[----:B-1----:R-:W-:-:S02]  /*00a0*/  IMAD.SHL.U32 R0, R0, 0x20, RZ ;  /* 0x0000002000007824 */ /* 0x002fc400078e00ff */
[----:B---3--:R-:W-:Y:S01]  /*00b0*/  IMAD.SHL.U32 R3, R4, 0x4, RZ ;  /* 0x0000000404037824 */ /* 0x008fe200078e00ff */
[----:B------:R-:W-:Y:S01]  /*00c0*/  SHF.R.U32.HI R33, RZ, 0x3, R4 ;  /* 0x00000003ff217819 */ /* 0x000fe20000011604 */
[----:B----4-:R-:W-:-:S03]  /*00d0*/  IMAD.SHL.U32 R2, R2, 0x20, RZ ;  /* 0x0000002002027824 */ /* 0x010fc600078e00ff */
[----:B------:R-:W-:Y:S02]  /*00e0*/  LOP3.LUT R16, R0, 0x1c, R3, 0xf8, !PT ;  /* 0x0000001c00107812 */ /* 0x000fe400078ef803 */
[----:B------:R-:W-:Y:S02]  /*00f0*/  SGXT.U32 R33, R33, 0x4 ;  /* 0x000000042121781a */ /* 0x000fe40000000000 */
[----:B------:R-:W-:Y:S02]  /*0100*/  ISETP.GE.AND P2, PT, R16, 0x400, PT ;  /* 0x000004001000780c */ /* 0x000fe40003f46270 */
[----:B------:R-:W-:Y:S02]  /*0110*/  LOP3.LUT R25, R2, R33, RZ, 0xfc, !PT ;  /* 0x0000002102197212 */ /* 0x000fe400078efcff */
[----:B------:R-:W-:Y:S02]  /*0120*/  LOP3.LUT R9, R2, 0x10, R33, 0xfe, !PT ;  /* 0x0000001002097812 */ /* 0x000fe400078efe21 */
[C---:B------:R-:W-:Y:S01]  /*0130*/  ISETP.LT.AND P1, PT, R25.reuse, 0x100, !P2 ;  /* 0x000001001900780c */ /* 0x040fe20005721270 */
[----:B------:R-:W-:-:S02]  /*0140*/  IMAD R25, R25, 0x400, R16 ;  /* 0x0000040019197824 */ /* 0x000fc400078e0210 */
[----:B------:R-:W-:Y:S02]  /*0150*/  IMAD R24, R9, 0x400, R16 ;  /* 0x0000040009187824 */ /* 0x000fe400078e0210 */
[----:B--2---:R-:W-:-:S04]  /*0160*/  IMAD.WIDE R22, R25, 0x4, R14 ;  /* 0x0000000419167825 */ /* 0x004fc800078e020e */
[----:B-----5:R-:W-:Y:S01]  /*0170*/  IMAD.WIDE R20, R16, 0x4, R12 ;  /* 0x0000000410147825 */ /* 0x020fe200078e020c */
[----:B------:R-:W-:-:S03]  /*0180*/  CS2R R12, SRZ ;  /* 0x00000000000c7805 */ /* 0x000fc6000001ff00 */
[----:B------:R1:W2:Y:S01]  /*0190*/  @P1 LDG.E.EL.128 R28, desc[UR6][R22.64] ;  /* 0x00000006161c1981 */ /* 0x0002a2000c2e1d00 */
[----:B0-----:R-:W-:Y:S01]  /*01a0*/  IMAD.WIDE R18, R16, 0x4, R18 ;  /* 0x0000000410127825 */ /* 0x001fe200078e0212 */
[----:B------:R-:W-:Y:S02]  /*01b0*/  ISETP.LT.AND P0, PT, R9, 0x100, !P2 ;  /* 0x000001000900780c */ /* 0x000fe40005701270 */
[----:B------:R-:W-:Y:S02]  /*01c0*/  CS2R R4, SRZ ;  /* 0x0000000000047805 */ /* 0x000fe4000001ff00 */
[----:B------:R-:W-:Y:S02]  /*01d0*/  CS2R R6, SRZ ;  /* 0x0000000000067805 */ /* 0x000fe4000001ff00 */
[----:B------:R-:W-:Y:S02]  /*01e0*/  CS2R R8, SRZ ;  /* 0x0000000000087805 */ /* 0x000fe4000001ff00 */
[----:B------:R-:W-:Y:S01]  /*01f0*/  CS2R R10, SRZ ;  /* 0x00000000000a7805 */ /* 0x000fe2000001ff00 */
[----:B-1----:R-:W-:Y:S01]  /*0200*/  IMAD.WIDE R22, R24, 0x4, R14 ;  /* 0x0000000418167825 */ /* 0x002fe200078e020e */
[----:B------:R-:W-:-:S04]  /*0210*/  CS2R R14, SRZ ;  /* 0x00000000000e7805 */ /* 0x000fc8000001ff00 */
[----:B------:R-:W3:Y:S04]  /*0220*/  @!P2 LDG.E.EL.128 R8, desc[UR6][R20.64] ;  /* 0x000000061408a981 */ /* 0x000ee8000c2e1d00 */
[----:B------:R0:W3:Y:S04]  /*0230*/  @P0 LDG.E.EL.128 R4, desc[UR6][R22.64] ;  /* 0x0000000616040981 */ /* 0x0000e8000c2e1d00 */
[----:B------:R-:W4:Y:S02]  /*0240*/  @!P2 LDG.E.EL.128 R12, desc[UR6][R18.64] ;  /* 0x00000006120ca981 */ /* 0x000f24000c2e1d00 */
[----:B----4-:R-:W-:Y:S01]  /*0250*/  FADD R26, R13, 9.9999997473787516356e-06 ;  /* 0x3727c5ac0d1a7421 */ /* 0x010fe20000000000 */
[----:B------:R-:W-:-:S03]  /*0260*/  FADD R12, R12, 9.9999997473787516356e-06 ;  /* 0x3727c5ac0c0c7421 */ /* 0x000fc60000000000 */
[----:B0-----:R0:W1:Y:S08]  /*0270*/  MUFU.SQRT R23, R26 ;  /* 0x0000001a00177308 */ /* 0x0010700000002000 */
[----:B------:R-:W4:Y:S01]  /*0280*/  MUFU.SQRT R17, R12 ;  /* 0x0000000c00117308 */ /* 0x000f220000002000 */
[----:B------:R-:W-:Y:S01]  /*0290*/  FADD R15, R15, 9.9999997473787516356e-06 ;  /* 0x3727c5ac0f0f7421 */ /* 0x000fe20000000000 */
[----:B------:R-:W-:Y:S01]  /*02a0*/  FADD R14, R14, 9.9999997473787516356e-06 ;  /* 0x3727c5ac0e0e7421 */ /* 0x000fe20000000000 */
[----:B------:R-:W-:Y:S01]  /*02b0*/  IMAD.MOV.U32 R13, RZ, RZ, 0x3e800000 ;  /* 0x3e800000ff0d7424 */ /* 0x000fe200078e00ff */
[----:B0-----:R-:W0:Y:S01]  /*02c0*/  LDC.64 R26, c[0x0][0x230] ;  /* 0x00008c00ff1a7b82 */ /* 0x001e220000000a00 */
[----:B-1----:R-:W-:-:S03]  /*02d0*/  FSETP.GT.AND P3, PT, R23, 8.50705917302346158658e+37, PT ;  /* 0x7e8000001700780b */ /* 0x002fc60003f64000 */
[----:B------:R-:W1:Y:S01]  /*02e0*/  MUFU.SQRT R18, R15 ;  /* 0x0000000f00127308 */ /* 0x000e620000002000 */
[----:B------:R-:W-:Y:S02]  /*02f0*/  FSETP.GEU.AND P4, PT, R23, 1.175494350822287508e-38, PT ;  /* 0x008000001700780b */ /* 0x000fe40003f8e000 */
[----:B----4-:R-:W-:-:S05]  /*0300*/  FSETP.GT.AND P5, PT, R17, 8.50705917302346158658e+37, PT ;  /* 0x7e8000001100780b */ /* 0x010fca0003fa4000 */
[----:B------:R4:W5:Y:S01]  /*0310*/  MUFU.SQRT R21, R14 ;  /* 0x0000000e00157308 */ /* 0x0009620000002000 */
[----:B------:R-:W-:Y:S02]  /*0320*/  FSETP.GEU.AND P6, PT, R17, 1.175494350822287508e-38, PT ;  /* 0x008000001100780b */ /* 0x000fe40003fce000 */
[----:B------:R-:W-:Y:S01]  /*0330*/  FSEL R19, R13, 1, P5 ;  /* 0x3f8000000d137808 */ /* 0x000fe20002800000 */
[----:B------:R-:W-:Y:S01]  /*0340*/  @P3 FMUL R23, R23, 0.25 ;  /* 0x3e80000017173820 */ /* 0x000fe20000400000 */
[----:B----4-:R-:W-:Y:S02]  /*0350*/  FSEL R14, R13, 1, P3 ;  /* 0x3f8000000d0e7808 */ /* 0x010fe40001800000 */
[----:B-1----:R-:W-:Y:S01]  /*0360*/  FSETP.GT.AND P3, PT, R18, 8.50705917302346158658e+37, PT ;  /* 0x7e8000001200780b */ /* 0x002fe20003f64000 */
[----:B------:R-:W-:Y:S01]  /*0370*/  @P5 FMUL R17, R17, 0.25 ;  /* 0x3e80000011115820 */ /* 0x000fe20000400000 */
[----:B------:R-:W-:Y:S01]  /*0380*/  @!P4 FMUL R23, R23, 16777216 ;  /* 0x4b8000001717c820 */ /* 0x000fe20000400000 */
[----:B-----5:R-:W-:Y:S01]  /*0390*/  FSETP.GT.AND P5, PT, R21, 8.50705917302346158658e+37, PT ;  /* 0x7e8000001500780b */ /* 0x020fe20003fa4000 */
[----:B------:R-:W-:-:S03]  /*03a0*/  @!P4 FMUL R14, R14, 16777216 ;  /* 0x4b8000000e0ec820 */ /* 0x000fc60000400000 */
[----:B------:R-:W-:Y:S01]  /*03b0*/  @!P6 FMUL R17, R17, 16777216 ;  /* 0x4b8000001111e820 */ /* 0x000fe20000400000 */
[----:B------:R-:W-:Y:S01]  /*03c0*/  @!P6 FMUL R19, R19, 16777216 ;  /* 0x4b8000001313e820 */ /* 0x000fe20000400000 */
[C---:B------:R-:W-:Y:S02]  /*03d0*/  FSETP.GEU.AND P4, PT, R18.reuse, 1.175494350822287508e-38, PT ;  /* 0x008000001200780b */ /* 0x040fe40003f8e000 */
[C---:B------:R-:W-:Y:S02]  /*03e0*/  FSETP.GEU.AND P6, PT, R21.reuse, 1.175494350822287508e-38, PT ;  /* 0x008000001500780b */ /* 0x040fe40003fce000 */
[----:B------:R-:W-:Y:S01]  /*03f0*/  @P3 FMUL R18, R18, 0.25 ;  /* 0x3e80000012123820 */ /* 0x000fe20000400000 */
[----:B------:R1:W-:Y:S02]  /*0400*/  MUFU.RCP R20, R17 ;  /* 0x0000001100147308 */ /* 0x0003e40000001000 */
[----:B------:R-:W-:Y:S01]  /*0410*/  @P5 FMUL R21, R21, 0.25 ;  /* 0x3e80000015155820 */ /* 0x000fe20000400000 */
[----:B---3--:R-:W-:-:S05]  /*0420*/  FADD R12, -R11, R7 ;  /* 0x000000070b0c7221 */ /* 0x008fca0000000100 */
[----:B------:R-:W-:Y:S02]  /*0430*/  @!P4 FMUL R18, R18, 16777216 ;  /* 0x4b8000001212c820 */ /* 0x000fe40000400000 */
[----:B------:R-:W-:Y:S01]  /*0440*/  @!P6 FMUL R21, R21, 16777216 ;  /* 0x4b8000001515e820 */ /* 0x000fe20000400000 */
[C---:B-1----:R-:W-:Y:S02]  /*0450*/  FADD R17, -R10.reuse, R6 ;  /* 0x000000060a117221 */ /* 0x042fe40000000100 */
[----:B------:R-:W1:Y:S01]  /*0460*/  LDC.64 R6, c[0x0][0x228] ;  /* 0x00008a00ff067b82 */ /* 0x000e620000000a00 */
[----:B--2---:R-:W-:Y:S01]  /*0470*/  FADD R31, -R11, R31 ;  /* 0x0000001f0b1f7221 */ /* 0x004fe20000000100 */
[----:B------:R-:W-:Y:S01]  /*0480*/  MUFU.RCP R18, R18 ;  /* 0x0000001200127308 */ /* 0x000fe20000001000 */
[----:B------:R-:W-:Y:S01]  /*0490*/  FADD R30, -R10, R30 ;  /* 0x0000001e0a1e7221 */ /* 0x000fe20000000100 */
[----:B------:R-:W-:-:S06]  /*04a0*/  FSEL R10, R13, 1, P5 ;  /* 0x3f8000000d0a7808 */ /* 0x000fcc0002800000 */
[----:B------:R-:W2:Y:S01]  /*04b0*/  MUFU.RCP R11, R21 ;  /* 0x00000015000b7308 */ /* 0x000ea20000001000 */
[----:B------:R-:W-:-:S07]  /*04c0*/  FSEL R13, R13, 1, P3 ;  /* 0x3f8000000d0d7808 */ /* 0x000fce0001800000 */
[----:B------:R-:W3:Y:S01]  /*04d0*/  MUFU.RCP R15, R23 ;  /* 0x00000017000f7308 */ /* 0x000ee20000001000 */
[----:B------:R-:W-:Y:S01]  /*04e0*/  @!P6 FMUL R10, R10, 16777216 ;  /* 0x4b8000000a0ae820 */ /* 0x000fe20000400000 */
[----:B------:R-:W-:Y:S01]  /*04f0*/  @!P4 FMUL R13, R13, 16777216 ;  /* 0x4b8000000d0dc820 */ /* 0x000fe20000400000 */
[C---:B------:R-:W-:Y:S01]  /*0500*/  FADD R22, -R9.reuse, R5 ;  /* 0x0000000509167221 */ /* 0x040fe20000000100 */
[----:B------:R-:W-:Y:S01]  /*0510*/  FADD R29, -R9, R29 ;  /* 0x0000001d091d7221 */ /* 0x000fe20000000100 */
[----:B--2---:R-:W-:Y:S01]  /*0520*/  FMUL R9, R11, R10 ;  /* 0x0000000a0b097220 */ /* 0x004fe20000400000 */
[----:B------:R-:W-:Y:S01]  /*0530*/  FMUL R10, R18, R13 ;  /* 0x0000000d120a7220 */ /* 0x000fe20000400000 */
[----:B------:R-:W-:Y:S02]  /*0540*/  FMUL R5, R20, R19 ;  /* 0x0000001314057220 */ /* 0x000fe40000400000 */
[----:B------:R-:W-:Y:S01]  /*0550*/  FMUL R11, R9, R30 ;  /* 0x0000001e090b7220 */ /* 0x000fe20000400000 */
[C---:B------:R-:W-:Y:S01]  /*0560*/  FMUL R30, R10.reuse, R31 ;  /* 0x0000001f0a1e7220 */ /* 0x040fe20000400000 */
[----:B---3--:R-:W-:Y:S01]  /*0570*/  FMUL R15, R15, R14 ;  /* 0x0000000e0f0f7220 */ /* 0x008fe20000400000 */
[----:B------:R-:W-:Y:S01]  /*0580*/  FMUL R9, R9, R17 ;  /* 0x0000001109097220 */ /* 0x000fe20000400000 */
[----:B------:R-:W-:Y:S01]  /*0590*/  FMUL R10, R10, R12 ;  /* 0x0000000c0a0a7220 */ /* 0x000fe20000400000 */
[----:B-1----:R-:W-:-:S04]  /*05a0*/  IMAD.WIDE R34, R16, 0x4, R6 ;  /* 0x0000000410227825 */ /* 0x002fc800078e0206 */
[C---:B------:R-:W-:Y:S01]  /*05b0*/  FMUL R20, R15.reuse, R29 ;  /* 0x0000001d0f147220 */ /* 0x040fe20000400000 */
[----:B------:R-:W-:Y:S01]  /*05c0*/  FMUL R22, R15, R22 ;  /* 0x000000160f167220 */ /* 0x000fe20000400000 */
[----:B------:R-:W-:Y:S01]  /*05d0*/  CS2R R12, SRZ ;  /* 0x00000000000c7805 */ /* 0x000fe2000001ff00 */
[----:B0-----:R-:W-:Y:S01]  /*05e0*/  IMAD.WIDE R26, R16, 0x4, R26 ;  /* 0x00000004101a7825 */ /* 0x001fe200078e021a */
[----:B------:R-:W-:Y:S02]  /*05f0*/  CS2R R14, SRZ ;  /* 0x00000000000e7805 */ /* 0x000fe4000001ff00 */
[----:B------:R-:W-:Y:S02]  /*0600*/  CS2R R16, SRZ ;  /* 0x0000000000107805 */ /* 0x000fe4000001ff00 */
[----:B------:R-:W-:Y:S01]  /*0610*/  CS2R R18, SRZ ;  /* 0x0000000000127805 */ /* 0x000fe2000001ff00 */
[----:B------:R-:W0:Y:S01]  /*0620*/  LDC.64 R6, c[0x0][0x238] ;  /* 0x00008e00ff067b82 */ /* 0x000e220000000a00 */
[----:B------:R0:W2:Y:S04]  /*0630*/  @!P2 LDG.E.EL.128 R12, desc[UR6][R34.64] ;  /* 0x00000006220ca981 */ /* 0x0000a8000c2e1d00 */
[----:B------:R1:W2:Y:S01]  /*0640*/  @!P2 LDG.E.EL.128 R16, desc[UR6][R26.64] ;  /* 0x000000061a10a981 */ /* 0x0002a2000c2e1d00 */
[----:B0-----:R-:W-:Y:S01]  /*0650*/  IMAD.WIDE R34, R25, 0x4, R6 ;  /* 0x0000000419227825 */ /* 0x001fe200078e0206 */
[----:B-1----:R-:W-:-:S03]  /*0660*/  CS2R R26, SRZ ;  /* 0x00000000001a7805 */ /* 0x002fc6000001ff00 */
[----:B------:R-:W-:Y:S01]  /*0670*/  IMAD.WIDE R6, R24, 0x4, R6 ;  /* 0x0000000418067825 */ /* 0x000fe200078e0206 */
[----:B------:R-:W-:-:S06]  /*0680*/  CS2R R24, SRZ ;  /* 0x0000000000187805 */ /* 0x000fcc000001ff00 */
[----:B------:R0:W3:Y:S01]  /*0690*/  @P0 LDG.E.EL.128 R24, desc[UR6][R6.64] ;  /* 0x0000000606180981 */ /* 0x0000e2000c2e1d00 */
[-CC-:B--2---:R-:W-:Y:S01]  /*06a0*/  FFMA R9, R9, R14.reuse, R18.reuse ;  /* 0x0000000e09097223 */ /* 0x184fe20000000012 */
[----:B------:R-:W-:Y:S01]  /*06b0*/  FFMA R11, R11, R14, R18 ;  /* 0x0000000e0b0b7223 */ /* 0x000fe20000000012 */
[-CC-:B------:R-:W-:Y:S01]  /*06c0*/  FFMA R14, R22, R13.reuse, R17.reuse ;  /* 0x0000000d160e7223 */ /* 0x180fe20000000011 */
[----:B------:R-:W-:Y:S01]  /*06d0*/  FFMA R18, R20, R13, R17 ;  /* 0x0000000d14127223 */ /* 0x000fe20000000011 */
[----:B------:R-:W-:Y:S02]  /*06e0*/  CS2R R20, SRZ ;  /* 0x0000000000147805 */ /* 0x000fe4000001ff00 */
[----:B------:R-:W-:-:S06]  /*06f0*/  CS2R R22, SRZ ;  /* 0x0000000000167805 */ /* 0x000fcc000001ff00 */
[----:B------:R-:W2:Y:S01]  /*0700*/  @P1 LDG.E.EL.128 R20, desc[UR6][R34.64] ;  /* 0x0000000622141981 */ /* 0x000ea2000c2e1d00 */
[----:B------:R-:W1:Y:S01]  /*0710*/  S2R R13, SR_TID.X ;  /* 0x00000000000d7919 */ /* 0x000e620000002100 */
[----:B------:R-:W4:Y:S01]  /*0720*/  S2UR UR5, SR_CgaCtaId ;  /* 0x00000000000579c3 */ /* 0x000f220000008800 */
[----:B------:R-:W-:Y:S01]  /*0730*/  FADD R28, -R8, R28 ;  /* 0x0000001c081c7221 */ /* 0x000fe20000000100 */
[-CC-:B------:R-:W-:Y:S01]  /*0740*/  FFMA R10, R10, R15.reuse, R19.reuse ;  /* 0x0000000f0a0a7223 */ /* 0x180fe20000000013 */
[----:B------:R-:W-:Y:S01]  /*0750*/  FFMA R30, R30, R15, R19 ;  /* 0x0000000f1e1e7223 */ /* 0x000fe20000000013 */
[----:B------:R-:W-:Y:S01]  /*0760*/  FADD R4, -R8, R4 ;  /* 0x0000000408047221 */ /* 0x000fe20000000100 */
[----:B------:R-:W-:-:S03]  /*0770*/  FMUL R15, R5, R28 ;  /* 0x0000001c050f7220 */ /* 0x000fc60000400000 */
[----:B------:R-:W-:Y:S01]  /*0780*/  FMUL R5, R5, R4 ;  /* 0x0000000405057220 */ /* 0x000fe20000400000 */
[-CC-:B------:R-:W-:Y:S01]  /*0790*/  FFMA R15, R15, R12.reuse, R16.reuse ;  /* 0x0000000c0f0f7223 */ /* 0x180fe20000000010 */
[----:B------:R-:W-:Y:S02]  /*07a0*/  UMOV UR4, 0x400 ;  /* 0x0000040000047882 */ /* 0x000fe40000000000 */
[----:B------:R-:W-:Y:S01]  /*07b0*/  FFMA R5, R5, R12, R16 ;  /* 0x0000000c05057223 */ /* 0x000fe20000000010 */
[----:B-1----:R-:W-:-:S05]  /*07c0*/  IMAD.SHL.U32 R8, R13, 0x80, RZ ;  /* 0x000000800d087824 */ /* 0x002fca00078e00ff */
[----:B------:R-:W-:-:S04]  /*07d0*/  LOP3.LUT R4, R8, 0x380, RZ, 0xc0, !PT ;  /* 0x0000038008047812 */ /* 0x000fc800078ec0ff */
[----:B------:R-:W-:Y:S02]  /*07e0*/  SHF.R.U32.HI R8, RZ, 0x3, R4 ;  /* 0x00000003ff087819 */ /* 0x000fe40000011604 */
[C---:B0-----:R-:W-:Y:S01]  /*07f0*/  LOP3.LUT R6, R4.reuse, 0x20, RZ, 0xfc, !PT ;  /* 0x0000002004067812 */ /* 0x041fe200078efcff */
[----:B----4-:R-:W-:Y:S01]  /*0800*/  UPRMT UR4, UR5, 0x654, UR4 ;  /* 0x0000065405047896 */ /* 0x010fe20008000004 */
[----:B------:R-:W-:Y:S02]  /*0810*/  LOP3.LUT R8, R8, R4, R33, 0xfe, !PT ;  /* 0x0000000408087212 */ /* 0x000fe400078efe21 */
[----:B------:R-:W-:-:S03]  /*0820*/  LOP3.LUT R28, R4, 0x40, RZ, 0xfc, !PT ;  /* 0x00000040041c7812 */ /* 0x000fc600078efcff */
[----:B------:R-:W-:Y:S02]  /*0830*/  LEA R8, R8, UR4, 0x2 ;  /* 0x0000000408087c11 */ /* 0x000fe4000f8e10ff */
[----:B------:R-:W-:Y:S02]  /*0840*/  SHF.R.U32.HI R13, RZ, 0x1, R13 ;  /* 0x00000001ff0d7819 */ /* 0x000fe4000001160d */
[C---:B--2---:R-:W-:Y:S01]  /*0850*/  FSETP.GEU.AND P3, PT, R15.reuse, -R20, PT ;  /* 0x800000140f00720b */ /* 0x044fe20003f6e000 */
[----:B------:R-:W-:Y:S01]  /*0860*/  FADD R20, R15, R20 ;  /* 0x000000140f147221 */ /* 0x000fe20000000000 */
[C---:B------:R-:W-:Y:S02]  /*0870*/  LOP3.LUT R15, R4.reuse, R33, RZ, 0xfc, !PT ;  /* 0x00000021040f7212 */ /* 0x040fe400078efcff */
[----:B------:R-:W-:Y:S02]  /*0880*/  LOP3.LUT R4, R4, 0x60, RZ, 0xfc, !PT ;  /* 0x0000006004047812 */ /* 0x000fe400078efcff */
[C---:B------:R-:W-:Y:S01]  /*0890*/  FSETP.GEU.AND P2, PT, R18.reuse, -R21, PT ;  /* 0x800000151200720b */ /* 0x040fe20003f4e000 */
[----:B------:R-:W-:Y:S01]  /*08a0*/  FADD R18, R18, R21 ;  /* 0x0000001512127221 */ /* 0x000fe20000000000 */
[----:B------:R-:W-:-:S02]  /*08b0*/  LEA.HI R7, R6, R15, RZ, 0x1d ;  /* 0x0000000f06077211 */ /* 0x000fc400078fe8ff */
[C---:B------:R-:W-:Y:S01]  /*08c0*/  FSETP.GEU.AND P1, PT, R11.reuse, -R22, PT ;  /* 0x800000160b00720b */ /* 0x040fe20003f2e000 */
[----:B------:R-:W-:Y:S01]  /*08d0*/  FADD R22, R11, R22 ;  /* 0x000000160b167221 */ /* 0x000fe20000000000 */
[C---:B------:R-:W-:Y:S01]  /*08e0*/  FSETP.GEU.AND P0, PT, R30.reuse, -R23, PT ;  /* 0x800000171e00720b */ /* 0x040fe20003f0e000 */
[----:B------:R-:W-:Y:S01]  /*08f0*/  FADD R23, R30, R23 ;  /* 0x000000171e177221 */ /* 0x000fe20000000000 */
[-C--:B------:R-:W-:Y:S02]  /*0900*/  LEA.HI R4, R4, R15.reuse, RZ, 0x1d ;  /* 0x0000000f04047211 */ /* 0x080fe400078fe8ff */
[----:B------:R-:W-:Y:S02]  /*0910*/  LEA R11, R7, UR4, 0x2 ;  /* 0x00000004070b7c11 */ /* 0x000fe4000f8e10ff */
[----:B------:R-:W-:Y:S02]  /*0920*/  FSEL R7, R20, RZ, P3 ;  /* 0x000000ff14077208 */ /* 0x000fe40001800000 */
[----:B------:R-:W-:-:S02]  /*0930*/  LEA.HI R6, R28, R15, RZ, 0x1d ;  /* 0x0000000f1c067211 */ /* 0x000fc400078fe8ff */
[----:B------:R-:W-:Y:S02]  /*0940*/  FSEL R18, R18, RZ, P2 ;  /* 0x000000ff12127208 */ /* 0x000fe40001000000 */
[C---:B---3--:R-:W-:Y:S01]  /*0950*/  FSETP.GEU.AND P3, PT, R5.reuse, -R24, PT ;  /* 0x800000180500720b */ /* 0x048fe20003f6e000 */
[----:B------:R-:W-:Y:S01]  /*0960*/  FADD R5, R5, R24 ;  /* 0x0000001805057221 */ /* 0x000fe20000000000 */
[----:B------:R-:W-:Y:S02]  /*0970*/  LEA R17, R4, UR4, 0x2 ;  /* 0x0000000404117c11 */ /* 0x000fe4000f8e10ff */
[----:B------:R-:W-:Y:S02]  /*0980*/  FSEL R22, R22, RZ, P1 ;  /* 0x000000ff16167208 */ /* 0x000fe40000800000 */
[C---:B------:R-:W-:Y:S01]  /*0990*/  FSETP.GEU.AND P2, PT, R14.reuse, -R25, PT ;  /* 0x800000190e00720b */ /* 0x040fe20003f4e000 */
[----:B------:R-:W-:Y:S01]  /*09a0*/  FADD R14, R14, R25 ;  /* 0x000000190e0e7221 */ /* 0x000fe20000000000 */
[----:B------:R-:W-:-:S02]  /*09b0*/  FSEL R4, R23, RZ, P0 ;  /* 0x000000ff17047208 */ /* 0x000fc40000000000 */
[C---:B------:R-:W-:Y:S01]  /*09c0*/  FSETP.GEU.AND P1, PT, R9.reuse, -R26, PT ;  /* 0x8000001a0900720b */ /* 0x040fe20003f2e000 */
[----:B------:R-:W-:Y:S01]  /*09d0*/  FADD R26, R9, R26 ;  /* 0x0000001a091a7221 */ /* 0x000fe20000000000 */
[C---:B------:R-:W-:Y:S01]  /*09e0*/  FSETP.GEU.AND P0, PT, R10.reuse, -R27, PT ;  /* 0x8000001b0a00720b */ /* 0x040fe20003f0e000 */
[----:B------:R-:W-:Y:S01]  /*09f0*/  FADD R10, R10, R27 ;  /* 0x0000001b0a0a7221 */ /* 0x000fe20000000000 */
[----:B------:R-:W-:Y:S01]  /*0a00*/  LEA R15, R6, UR4, 0x2 ;  /* 0x00000004060f7c11 */ /* 0x000fe2000f8e10ff */
[----:B------:R-:W-:Y:S01]  /*0a10*/  STS [R8], R7 ;  /* 0x0000000708007388 */ /* 0x000fe20000000800 */
[----:B------:R-:W-:Y:S02]  /*0a20*/  FSEL R19, R5, RZ, P3 ;  /* 0x000000ff05137208 */ /* 0x000fe40001800000 */
[----:B------:R-:W-:Y:S01]  /*0a30*/  FSEL R14, R14, RZ, P2 ;  /* 0x000000ff0e0e7208 */ /* 0x000fe20001000000 */
[----:B------:R-:W-:Y:S01]  /*0a40*/  STS [R11+0x80], R18 ;  /* 0x000080120b007388 */ /* 0x000fe20000000800 */
[----:B------:R-:W-:-:S02]  /*0a50*/  FSEL R26, R26, RZ, P1 ;  /* 0x000000ff1a1a7208 */ /* 0x000fc40000800000 */
[----:B------:R-:W-:Y:S01]  /*0a60*/  FSEL R12, R10, RZ, P0 ;  /* 0x000000ff0a0c7208 */ /* 0x000fe20000000000 */
[----:B------:R-:W-:Y:S04]  /*0a70*/  STS [R15+0x100], R22 ;  /* 0x000100160f007388 */ /* 0x000fe80000000800 */
[----:B------:R-:W-:Y:S04]  /*0a80*/  STS [R17+0x180], R4 ;  /* 0x0001800411007388 */ /* 0x000fe80000000800 */
[----:B------:R-:W-:Y:S04]  /*0a90*/  STS [R8+0x40], R19 ;  /* 0x0000401308007388 */ /* 0x000fe80000000800 */
[----:B------:R0:W-:Y:S04]  /*0aa0*/  STS [R11+0xc0], R14 ;  /* 0x0000c00e0b007388 */ /* 0x0001e80000000800 */
[----:B------:R-:W-:Y:S04]  /*0ab0*/  STS [R15+0x140], R26 ;  /* 0x0001401a0f007388 */ /* 0x000fe80000000800 */
[----:B------:R-:W-:Y:S01]  /*0ac0*/  STS [R17+0x1c0], R12 ;  /* 0x0001c00c11007388 */ /* 0x000fe20000000800 */
[----:B------:R-:W-:-:S02]  /*0ad0*/  LOP3.LUT R6, R13, 0x3c, RZ, 0xc0, !PT ;  /* 0x0000003c0d067812 */ /* 0x000fc400078ec0ff */
[----:B------:R-:W-:-:S05]  /*0ae0*/  LOP3.LUT R9, R3, 0x1fc, RZ, 0xc0, !PT ;  /* 0x000001fc03097812 */ /* 0x000fca00078ec0ff */
[----:B------:R-:W-:-:S05]  /*0af0*/  IMAD.IADD R6, R9, 0x1, R6 ;  /* 0x0000000109067824 */ /* 0x000fca00078e0206 */
[----:B------:R-:W-:Y:S01]  /*0b00*/  LEA R6, R6, UR4, 0x2 ;  /* 0x0000000406067c11 */ /* 0x000fe2000f8e10ff */
[----:B------:R-:W-:Y:S01]  /*0b10*/  BAR.SYNC.DEFER_BLOCKING 0x0 ;  /* 0x0000000000007b1d */ /* 0x000fe20000010000 */
[----:B------:R-:W-:-:S04]  /*0b20*/  LOP3.LUT R10, R2, 0x1c, R3, 0xf8, !PT ;  /* 0x0000001c020a7812 */ /* 0x000fc800078ef803 */
[----:B------:R-:W-:-:S03]  /*0b30*/  SHF.R.S32.HI R13, RZ, 0x1f, R10 ;  /* 0x0000001fff0d7819 */ /* 0x000fc6000001140a */
[----:B------:R-:W1:Y:S01]  /*0b40*/  LDC.64 R2, c[0x0][0x240] ;  /* 0x00009000ff027b82 */ /* 0x000e620000000a00 */
[----:B------:R-:W-:Y:S02]  /*0b50*/  SHF.R.S32.HI R21, RZ, 0x1f, R10 ;  /* 0x0000001fff157819 */ /* 0x000fe4000001140a */
[-C--:B------:R-:W-:Y:S01]  /*0b60*/  LEA.HI R13, R13, R10.reuse, RZ, 0x6 ;  /* 0x0000000a0d0d7211 */ /* 0x080fe200078f30ff */
[----:B------:R-:W2:Y:S04]  /*0b70*/  LDS.128 R4, [R6] ;  /* 0x0000000006047984 */ /* 0x000ea80000000c00 */
[----:B------:R-:W-:Y:S01]  /*0b80*/  IMAD.SHL.U32 R13, R13, 0x400, RZ ;  /* 0x000004000d0d7824 */ /* 0x000fe200078e00ff */
[----:B------:R-:W-:Y:S02]  /*0b90*/  LEA.HI R21, R21, R10, RZ, 0x6 ;  /* 0x0000000a15157211 */ /* 0x000fe400078f30ff */
[----:B0-----:R-:W-:-:S02]  /*0ba0*/  LOP3.LUT R11, R9, 0x200, RZ, 0xfc, !PT ;  /* 0x00000200090b7812 */ /* 0x001fc400078efcff */
[----:B------:R-:W-:Y:S02]  /*0bb0*/  LOP3.LUT R21, R21, 0xffffffc0, RZ, 0xc0, !PT ;  /* 0xffffffc015157812 */ /* 0x000fe400078ec0ff */
[----:B------:R-:W-:Y:S02]  /*0bc0*/  LOP3.LUT R13, R13, 0xffff0000, RZ, 0xc0, !PT ;  /* 0xffff00000d0d7812 */ /* 0x000fe400078ec0ff */
[----:B------:R-:W-:Y:S02]  /*0bd0*/  ISETP.GE.AND P0, PT, R10, 0x100, PT ;  /* 0x000001000a00780c */ /* 0x000fe40003f06270 */
[----:B------:R-:W-:Y:S02]  /*0be0*/  LOP3.LUT R8, R0, R33, RZ, 0xfc, !PT ;  /* 0x0000002100087212 */ /* 0x000fe400078efcff */
[----:B------:R-:W-:Y:S02]  /*0bf0*/  LOP3.LUT R0, R0, 0x10, R33, 0xfe, !PT ;  /* 0x0000001000007812 */ /* 0x000fe400078efe21 */
[----:B------:R-:W-:-:S02]  /*0c00*/  SHF.R.U32.HI R11, RZ, 0x3, R11 ;  /* 0x00000003ff0b7819 */ /* 0x000fc4000001160b */
[----:B------:R-:W-:Y:S02]  /*0c10*/  IADD3 R13, R13, R10, -R21 ;  /* 0x0000000a0d0d7210 */ /* 0x000fe40007ffe815 */
[----:B------:R-:W-:Y:S02]  /*0c20*/  ISETP.LT.AND P1, PT, R8, 0x400, !P0 ;  /* 0x000004000800780c */ /* 0x000fe40004721270 */
[----:B------:R-:W-:Y:S02]  /*0c30*/  ISETP.LT.AND P0, PT, R0, 0x400, !P0 ;  /* 0x000004000000780c */ /* 0x000fe40004701270 */
[----:B------:R-:W-:Y:S01]  /*0c40*/  LOP3.LUT R10, R11, 0x7c, RZ, 0xc0, !PT ;  /* 0x0000007c0b0a7812 */ /* 0x000fe200078ec0ff */
[----:B------:R-:W-:-:S04]  /*0c50*/  IMAD R11, R8, 0x40, R13 ;  /* 0x00000040080b7824 */ /* 0x000fc800078e020d */
[----:B------:R-:W-:Y:S02]  /*0c60*/  IMAD.IADD R10, R9, 0x1, R10 ;  /* 0x00000001090a7824 */ /* 0x000fe400078e020a */
[----:B-1----:R-:W-:-:S03]  /*0c70*/  IMAD.WIDE R8, R11, 0x4, R2 ;  /* 0x000000040b087825 */ /* 0x002fc600078e0202 */
[----:B------:R-:W-:Y:S02]  /*0c80*/  LEA R10, R10, UR4, 0x2 ;  /* 0x000000040a0a7c11 */ /* 0x000fe4000f8e10ff */
[----:B--2---:R0:W-:Y:S02]  /*0c90*/  @P1 STG.E.128 desc[UR6][R8.64], R4 ;  /* 0x0000000408001986 */ /* 0x0041e4000c101d06 */
[----:B0-----:R-:W-:Y:S05]  /*0ca0*/  @!P0 EXIT ;  /* 0x000000000000894d */ /* 0x001fea0003800000 */
[----:B0-----:R-:W0:Y:S01]  /*0cb0*/  LDS.128 R8, [R10+0x800] ;  /* 0x000800000a087984 */ /* 0x001e220000000c00 */
[----:B------:R-:W-:-:S04]  /*0cc0*/  IMAD R13, R0, 0x40, R13 ;  /* 0x00000040000d7824 */ /* 0x000fc800078e020d */
[----:B------:R-:W-:-:S05]  /*0cd0*/  IMAD.WIDE R2, R13, 0x4, R2 ;  /* 0x000000040d027825 */ /* 0x000fca00078e0202 */
[----:B0-----:R-:W-:Y:S01]  /*0ce0*/  STG.E.128 desc[UR6][R2.64], R8 ;  /* 0x0000000802007986 */ /* 0x001fe2000c101d06 */
[----:B------:R-:W-:Y:S05]  /*0cf0*/  EXIT ;  /* 0x000000000000794d */ /* 0x000fea0003800000 */
.L_x_0:
[----:B------:R-:W-:-:S00]  /*0d00*/  BRA `(.L_x_0) ;  /* 0xfffffffc00fc7947 */ /* 0x000fc0000383ffff */
[----:B------:R-:W-:-:S00]  /*0d10*/  NOP ;  /* 0x0000000000007918 */ /* 0x000fc00000000000 */
        /* <DEDUP_REMOVED lines=14> */
.L_x_1:


//--------------------- .nv.global.init           --------------------------
	.section	.nv.global.init,"aw",@progbits
.nv.global.init:
	.type		_$_str,@object
	.size		_$_str,(_$_str_$_2 - _$_str)
_$_str:
        /*0000*/ 	.byte	0x5f, 0x5f, 0x43, 0x55, 0x44, 0x41, 0x5f, 0x46, 0x54, 0x5a, 0x00
	.type		_$_str_$_2,@object
	.size		_$_str_$_2,(.L_1 - _$_str_$_2)
_$_str_$_2:
        /*000b*/ 	.byte	0x5f, 0x5f, 0x43, 0x55, 0x44, 0x41, 0x5f, 0x50, 0x52, 0x45, 0x43, 0x5f, 0x53, 0x51, 0x52, 0x54
        /*001b*/ 	.byte	0x00
.L_1:


//--------------------- .nv.shared.triton_poi_fused__native_batch_norm_legit_no_training_add_relu_17 --------------------------
	.section	.nv.shared.triton_poi_fused__native_batch_norm_legit_no_training_add_relu_17,"aw",@nobits
	.sectionflags	@""
	.align	16
	.zero		1024


//--------------------- .nv.constant0.triton_poi_fused__native_batch_norm_legit_no_training_add_relu_17 --------------------------
	.section	.nv.constant0.triton_poi_fused__native_batch_norm_legit_no_training_add_relu_17,"a",@progbits
	.sectionflags	@""
	.align	4
.nv.constant0.triton_poi_fused__native_batch_norm_legit_no_training_add_relu_17:
	.zero		592
